//
// Generated by NVIDIA NVVM Compiler
//
// Compiler Build ID: CL-36424714
// Cuda compilation tools, release 13.0, V13.0.88
// Based on NVVM 20.0.0
//

.version 9.0
.target sm_100
.address_size 64

	// .globl	_Z26MatrixMultiplicationKernelPfS_S_ij
.extern .shared .align 16 .b8 shared_M_N[];

.visible .entry _Z26MatrixMultiplicationKernelPfS_S_ij(
	.param .u64 .ptr .align 1 _Z26MatrixMultiplicationKernelPfS_S_ij_param_0,
	.param .u64 .ptr .align 1 _Z26MatrixMultiplicationKernelPfS_S_ij_param_1,
	.param .u64 .ptr .align 1 _Z26MatrixMultiplicationKernelPfS_S_ij_param_2,
	.param .u32 _Z26MatrixMultiplicationKernelPfS_S_ij_param_3,
	.param .u32 _Z26MatrixMultiplicationKernelPfS_S_ij_param_4
)
{
	.reg .pred 	%p<6>;
	.reg .b32 	%r<41>;
	.reg .b32 	%f<27>;
	.reg .b64 	%rd<13>;
	.reg .b64 	%fd<5>;

	ld.param.u64 	%rd3, [_Z26MatrixMultiplicationKernelPfS_S_ij_param_0];
	ld.param.u64 	%rd4, [_Z26MatrixMultiplicationKernelPfS_S_ij_param_1];
	ld.param.u64 	%rd5, [_Z26MatrixMultiplicationKernelPfS_S_ij_param_2];
	ld.param.u32 	%r14, [_Z26MatrixMultiplicationKernelPfS_S_ij_param_3];
	ld.param.u32 	%r15, [_Z26MatrixMultiplicationKernelPfS_S_ij_param_4];
	mov.u32 	%r16, %ctaid.x;
	mov.u32 	%r17, %ctaid.y;
	mov.u32 	%r1, %tid.x;
	mov.u32 	%r2, %tid.y;
	shl.b32 	%r18, %r17, 2;
	add.s32 	%r3, %r18, %r2;
	shl.b32 	%r19, %r16, 2;
	add.s32 	%r4, %r19, %r1;
	cvt.rn.f64.s32 	%fd2, %r14;
	mul.f64 	%fd3, %fd2, 0d3FD0000000000000;
	cvt.rpi.f64.f64 	%fd1, %fd3;
	setp.leu.f64 	%p1, %fd1, 0d0000000000000000;
	mov.f32 	%f26, 0f00000000;
	@%p1 bra 	$L__BB0_7;
	shl.b32 	%r21, %r15, 1;
	and.b32  	%r22, %r21, -4;
	mov.u32 	%r23, shared_M_N;
	add.s32 	%r24, %r23, %r22;
	mad.lo.s32 	%r5, %r14, %r3, %r1;
	shl.b32 	%r25, %r2, 2;
	add.s32 	%r26, %r25, %r1;
	shl.b32 	%r27, %r26, 2;
	add.s32 	%r6, %r23, %r27;
	add.s32 	%r7, %r24, %r27;
	shl.b32 	%r28, %r2, 4;
	add.s32 	%r8, %r23, %r28;
	shl.b32 	%r29, %r1, 2;
	add.s32 	%r9, %r24, %r29;
	cvta.to.global.u64 	%rd1, %rd3;
	cvta.to.global.u64 	%rd2, %rd4;
	mov.f32 	%f26, 0f00000000;
	mov.b32 	%r40, 0;
$L__BB0_2:
	shl.b32 	%r11, %r40, 2;
	add.s32 	%r12, %r11, %r2;
	add.s32 	%r30, %r11, %r1;
	max.s32 	%r32, %r3, %r30;
	setp.ge.s32 	%p2, %r32, %r14;
	mov.f32 	%f24, 0f00000000;
	@%p2 bra 	$L__BB0_4;
	add.s32 	%r33, %r5, %r11;
	mul.wide.s32 	%rd6, %r33, 4;
	add.s64 	%rd7, %rd1, %rd6;
	ld.global.f32 	%f24, [%rd7];
$L__BB0_4:
	st.shared.f32 	[%r6], %f24;
	max.s32 	%r35, %r12, %r4;
	setp.ge.s32 	%p3, %r35, %r14;
	mov.f32 	%f25, 0f00000000;
	@%p3 bra 	$L__BB0_6;
	mad.lo.s32 	%r36, %r12, %r14, %r4;
	mul.wide.s32 	%rd8, %r36, 4;
	add.s64 	%rd9, %rd2, %rd8;
	ld.global.f32 	%f25, [%rd9];
$L__BB0_6:
	st.shared.f32 	[%r7], %f25;
	bar.sync 	0;
	ld.shared.v4.f32 	{%f12, %f13, %f14, %f15}, [%r8];
	ld.shared.f32 	%f16, [%r9];
	fma.rn.f32 	%f17, %f12, %f16, %f26;
	ld.shared.f32 	%f18, [%r9+16];
	fma.rn.f32 	%f19, %f13, %f18, %f17;
	ld.shared.f32 	%f20, [%r9+32];
	fma.rn.f32 	%f21, %f14, %f20, %f19;
	ld.shared.f32 	%f22, [%r9+48];
	fma.rn.f32 	%f26, %f15, %f22, %f21;
	bar.sync 	0;
	add.s32 	%r40, %r40, 1;
	cvt.rn.f64.u32 	%fd4, %r40;
	setp.gt.f64 	%p4, %fd1, %fd4;
	@%p4 bra 	$L__BB0_2;
$L__BB0_7:
	max.s32 	%r38, %r3, %r4;
	setp.ge.s32 	%p5, %r38, %r14;
	@%p5 bra 	$L__BB0_9;
	mad.lo.s32 	%r39, %r14, %r3, %r4;
	cvta.to.global.u64 	%rd10, %rd5;
	mul.wide.u32 	%rd11, %r39, 4;
	add.s64 	%rd12, %rd10, %rd11;
	st.global.f32 	[%rd12], %f26;
$L__BB0_9:
	ret;

}


// ===== COMPILED SASS (sm_100) =====

	.target	sm_100

	.elftype	@"ET_EXEC"


//--------------------- .note.nv.tkinfo           --------------------------
	.section	.note.nv.tkinfo,"",@"SHT_NOTE"
	.sectionflags	@"SHF_NOTE_NV_TKINFO"
	.tkinfo
        /*0018*/ 	.word	0x00000002
        /*0030*/ 	.string	""
        /*0030*/ 	.string	"ptxas"
        /*0030*/ 	.string	"Cuda compilation tools, release 13.0, V13.0.88"
        /*0030*/ 	.string	"Build cuda_13.0.r13.0/compiler.36424714_0"
        /*0030*/ 	.string	"-arch sm_100 -m 64 "



//--------------------- .note.nv.cuinfo           --------------------------
	.section	.note.nv.cuinfo,"",@"SHT_NOTE"
	.sectionflags	@"SHF_NOTE_NV_CUINFO"
        /*0018*/ 	.short	0x0002
        /*001a*/ 	.short	0x0064
        /*001c*/ 	.short	0x0082
	.zero		2


//--------------------- .nv.info                  --------------------------
	.section	.nv.info,"",@"SHT_CUDA_INFO"
	.align	4


	//----- nvinfo : EIATTR_REGCOUNT
	.align		4
        /*0000*/ 	.byte	0x04, 0x2f
        /*0002*/ 	.short	(.L_1 - .L_0)
	.align		4
.L_0:
        /*0004*/ 	.word	index@(_Z26MatrixMultiplicationKernelPfS_S_ij)
        /*0008*/ 	.word	0x0000001f


	//----- nvinfo : EIATTR_FRAME_SIZE
	.align		4
.L_1:
        /*000c*/ 	.byte	0x04, 0x11
        /*000e*/ 	.short	(.L_3 - .L_2)
	.align		4
.L_2:
        /*0010*/ 	.word	index@(_Z26MatrixMultiplicationKernelPfS_S_ij)
        /*0014*/ 	.word	0x00000000


	//----- nvinfo : EIATTR_MIN_STACK_SIZE
	.align		4
.L_3:
        /*0018*/ 	.byte	0x04, 0x12
        /*001a*/ 	.short	(.L_5 - .L_4)
	.align		4
.L_4:
        /*001c*/ 	.word	index@(_Z26MatrixMultiplicationKernelPfS_S_ij)
        /*0020*/ 	.word	0x00000000
.L_5:


//--------------------- .nv.compat                --------------------------
	.section	.nv.compat,"",@"SHT_CUDA_COMPAT_INFO"
	.align	4
        /*0000*/ 	.byte	0x02, 0x09, 0x00, 0x00, 0x02, 0x02, 0x01, 0x00, 0x02, 0x05, 0x05, 0x00, 0x03, 0x07, 0x01, 0x01
        /*0010*/ 	.byte	0x02, 0x03, 0x00, 0x00, 0x02, 0x06, 0x01, 0x00, 0x04, 0x0b, 0x08, 0x00, 0x01, 0x00, 0x00, 0x00
        /*0020*/ 	.byte	0x00, 0x00, 0x00, 0x00


//--------------------- .nv.info._Z26MatrixMultiplicationKernelPfS_S_ij --------------------------
	.section	.nv.info._Z26MatrixMultiplicationKernelPfS_S_ij,"",@"SHT_CUDA_INFO"
	.sectionflags	@""
	.align	4


	//----- nvinfo : EIATTR_CUDA_API_VERSION
	.align		4
        /*0000*/ 	.byte	0x04, 0x37
        /*0002*/ 	.short	(.L_7 - .L_6)
.L_6:
        /*0004*/ 	.word	0x00000082


	//----- nvinfo : EIATTR_KPARAM_INFO
	.align		4
.L_7:
        /*0008*/ 	.byte	0x04, 0x17
        /*000a*/ 	.short	(.L_9 - .L_8)
.L_8:
        /*000c*/ 	.word	0x00000000
        /*0010*/ 	.short	0x0004
        /*0012*/ 	.short	0x001c
        /*0014*/ 	.byte	0x00, 0xf0, 0x11, 0x00


	//----- nvinfo : EIATTR_KPARAM_INFO
	.align		4
.L_9:
        /*0018*/ 	.byte	0x04, 0x17
        /*001a*/ 	.short	(.L_11 - .L_10)
.L_10:
        /*001c*/ 	.word	0x00000000
        /*0020*/ 	.short	0x0003
        /*0022*/ 	.short	0x0018
        /*0024*/ 	.byte	0x00, 0xf0, 0x11, 0x00


	//----- nvinfo : EIATTR_KPARAM_INFO
	.align		4
.L_11:
        /*0028*/ 	.byte	0x04, 0x17
        /*002a*/ 	.short	(.L_13 - .L_12)
.L_12:
        /*002c*/ 	.word	0x00000000
        /*0030*/ 	.short	0x0002
        /*0032*/ 	.short	0x0010
        /*0034*/ 	.byte	0x00, 0xf5, 0x21, 0x00


	//----- nvinfo : EIATTR_KPARAM_INFO
	.align		4
.L_13:
        /*0038*/ 	.byte	0x04, 0x17
        /*003a*/ 	.short	(.L_15 - .L_14)
.L_14:
        /*003c*/ 	.word	0x00000000
        /*0040*/ 	.short	0x0001
        /*0042*/ 	.short	0x0008
        /*0044*/ 	.byte	0x00, 0xf5, 0x21, 0x00


	//----- nvinfo : EIATTR_KPARAM_INFO
	.align		4
.L_15:
        /*0048*/ 	.byte	0x04, 0x17
        /*004a*/ 	.short	(.L_17 - .L_16)
.L_16:
        /*004c*/ 	.word	0x00000000
        /*0050*/ 	.short	0x0000
        /*0052*/ 	.short	0x0000
        /*0054*/ 	.byte	0x00, 0xf5, 0x21, 0x00


	//----- nvinfo : EIATTR_SPARSE_MMA_MASK
	.align		4
.L_17:
        /*0058*/ 	.byte	0x03, 0x50
        /*005a*/ 	.short	0x0000


	//----- nvinfo : EIATTR_MAXREG_COUNT
	.align		4
        /*005c*/ 	.byte	0x03, 0x1b
        /*005e*/ 	.short	0x00ff


	//----- nvinfo : EIATTR_NUM_BARRIERS
	.align		4
        /*0060*/ 	.byte	0x02, 0x4c
        /*0062*/ 	.byte	0x01
	.zero		1


	//----- nvinfo : EIATTR_MERCURY_ISA_VERSION
	.align		4
        /*0064*/ 	.byte	0x03, 0x5f
        /*0066*/ 	.short	0x0101


	//----- nvinfo : EIATTR_VRC_CTA_INIT_COUNT
	.align		4
        /*0068*/ 	.byte	0x02, 0x4a
	.zero		1
	.zero		1


	//----- nvinfo : EIATTR_EXIT_INSTR_OFFSETS
	.align		4
        /*006c*/ 	.byte	0x04, 0x1c
        /*006e*/ 	.short	(.L_19 - .L_18)


	//   ....[0]....
.L_18:
        /*0070*/ 	.word	0x00000430


	//   ....[1]....
        /*0074*/ 	.word	0x00000480


	//----- nvinfo : EIATTR_CBANK_PARAM_SIZE
	.align		4
.L_19:
        /*0078*/ 	.byte	0x03, 0x19
        /*007a*/ 	.short	0x0020


	//----- nvinfo : EIATTR_PARAM_CBANK
	.align		4
        /*007c*/ 	.byte	0x04, 0x0a
        /*007e*/ 	.short	(.L_21 - .L_20)
	.align		4
.L_20:
        /*0080*/ 	.word	index@(.nv.constant0._Z26MatrixMultiplicationKernelPfS_S_ij)
        /*0084*/ 	.short	0x0380
        /*0086*/ 	.short	0x0020


	//----- nvinfo : EIATTR_SW_WAR
	.align		4
.L_21:
        /*0088*/ 	.byte	0x04, 0x36
        /*008a*/ 	.short	(.L_23 - .L_22)
.L_22:
        /*008c*/ 	.word	0x00000008
.L_23:


//--------------------- .nv.callgraph             --------------------------
	.section	.nv.callgraph,"",@"SHT_CUDA_CALLGRAPH"
	.align	4
	.sectionentsize	8
	.align		4
        /*0000*/ 	.word	0x00000000
	.align		4
        /*0004*/ 	.word	0xffffffff
	.align		4
        /*0008*/ 	.word	0x00000000
	.align		4
        /*000c*/ 	.word	0xfffffffe
	.align		4
        /*0010*/ 	.word	0x00000000
	.align		4
        /*0014*/ 	.word	0xfffffffd
	.align		4
        /*0018*/ 	.word	0x00000000
	.align		4
        /*001c*/ 	.word	0xfffffffc


//--------------------- .text._Z26MatrixMultiplicationKernelPfS_S_ij --------------------------
	.section	.text._Z26MatrixMultiplicationKernelPfS_S_ij,"ax",@progbits
	.align	128
        .global         _Z26MatrixMultiplicationKernelPfS_S_ij
        .type           _Z26MatrixMultiplicationKernelPfS_S_ij,@function
        .size           _Z26MatrixMultiplicationKernelPfS_S_ij,(.L_x_3 - _Z26MatrixMultiplicationKernelPfS_S_ij)
        .other          _Z26MatrixMultiplicationKernelPfS_S_ij,@"STO_CUDA_ENTRY STV_DEFAULT"
_Z26MatrixMultiplicationKernelPfS_S_ij:
.text._Z26MatrixMultiplicationKernelPfS_S_ij:
[----:B------:R-:W-:Y:S01]  /*0000*/  LDC R1, c[0x0][0x37c] ;  /* 0x0000df00ff017b82 */ /* 0x000fe20000000800 */
[----:B------:R-:W0:Y:S01]  /*0010*/  LDCU UR7, c[0x0][0x398] ;  /* 0x00007300ff0777ac */ /* 0x000e220008000800 */
[----:B------:R-:W1:Y:S01]  /*0020*/  S2R R4, SR_CTAID.Y ;  /* 0x0000000000047919 */ /* 0x000e620000002600 */
[----:B------:R-:W-:Y:S01]  /*0030*/  MOV R15, RZ ;  /* 0x000000ff000f7202 */ /* 0x000fe20000000f00 */
[----:B------:R-:W2:Y:S01]  /*0040*/  LDCU.64 UR10, c[0x0][0x358] ;  /* 0x00006b00ff0a77ac */ /* 0x000ea20008000a00 */
[----:B------:R-:W1:Y:S01]  /*0050*/  S2R R13, SR_TID.Y ;  /* 0x00000000000d7919 */ /* 0x000e620000002200 */
[----:B------:R-:W3:Y:S01]  /*0060*/  S2R R5, SR_CTAID.X ;  /* 0x0000000000057919 */ /* 0x000ee20000002500 */
[----:B------:R-:W3:Y:S01]  /*0070*/  S2R R0, SR_TID.X ;  /* 0x0000000000007919 */ /* 0x000ee20000002100 */
[----:B0-----:R-:W0:Y:S02]  /*0080*/  I2F.F64 R2, UR7 ;  /* 0x0000000700027d12 */ /* 0x001e240008201c00 */
[----:B0-----:R-:W-:Y:S01]  /*0090*/  DMUL R2, R2, 0.25 ;  /* 0x3fd0000002027828 */ /* 0x001fe20000000000 */
[----:B-1----:R-:W-:-:S09]  /*00a0*/  IMAD R17, R4, 0x4, R13 ;  /* 0x0000000404117824 */ /* 0x002fd200078e020d */
[----:B------:R-:W0:Y:S01]  /*00b0*/  FRND.F64.CEIL R2, R2 ;  /* 0x0000000200027313 */ /* 0x000e220000309800 */
[----:B---3--:R-:W-:-:S05]  /*00c0*/  IMAD R12, R5, 0x4, R0 ;  /* 0x00000004050c7824 */ /* 0x008fca00078e0200 */
[----:B------:R-:W-:Y:S01]  /*00d0*/  VIMNMX R14, PT, PT, R17, R12, !PT ;  /* 0x0000000c110e7248 */ /* 0x000fe20007fe0100 */
[----:B0-----:R-:W-:-:S14]  /*00e0*/  DSETP.GT.AND P0, PT, R2, RZ, PT ;  /* 0x000000ff0200722a */ /* 0x001fdc0003f04000 */
[----:B--2---:R-:W-:Y:S05]  /*00f0*/  @!P0 BRA `(.L_x_0) ;  /* 0x0000000000c88947 */ /* 0x004fea0003800000 */
[----:B------:R-:W0:Y:S01]  /*0100*/  S2UR UR6, SR_CgaCtaId ;  /* 0x00000000000679c3 */ /* 0x000e220000008800 */
[----:B------:R-:W1:Y:S01]  /*0110*/  LDCU UR4, c[0x0][0x39c] ;  /* 0x00007380ff0477ac */ /* 0x000e620008000800 */
[--C-:B------:R-:W-:Y:S01]  /*0120*/  IMAD R22, R13, 0x4, R0.reuse ;  /* 0x000000040d167824 */ /* 0x100fe200078e0200 */
[----:B------:R-:W-:Y:S01]  /*0130*/  MOV R15, RZ ;  /* 0x000000ff000f7202 */ /* 0x000fe20000000f00 */
[----:B------:R-:W-:Y:S01]  /*0140*/  IMAD R16, R17, UR7, R0 ;  /* 0x0000000711107c24 */ /* 0x000fe2000f8e0200 */
[----:B------:R-:W-:Y:S01]  /*0150*/  UMOV UR5, 0x400 ;  /* 0x0000040000057882 */ /* 0x000fe20000000000 */
[----:B------:R-:W-:Y:S01]  /*0160*/  IMAD.MOV.U32 R19, RZ, RZ, RZ ;  /* 0x000000ffff137224 */ /* 0x000fe200078e00ff */
[----:B------:R-:W2:Y:S01]  /*0170*/  LDCU UR8, c[0x0][0x398] ;  /* 0x00007300ff0877ac */ /* 0x000ea20008000800 */
[----:B-1----:R-:W-:-:S04]  /*0180*/  USHF.L.U32 UR4, UR4, 0x1, URZ ;  /* 0x0000000104047899 */ /* 0x002fc800080006ff */
[----:B------:R-:W-:Y:S02]  /*0190*/  ULOP3.LUT UR4, UR4, 0xfffffffc, URZ, 0xc0, !UPT ;  /* 0xfffffffc04047892 */ /* 0x000fe4000f8ec0ff */
[----:B0-----:R-:W-:-:S04]  /*01a0*/  ULEA UR5, UR6, UR5, 0x18 ;  /* 0x0000000506057291 */ /* 0x001fc8000f8ec0ff */
[----:B------:R-:W-:Y:S02]  /*01b0*/  UIADD3 UR4, UPT, UPT, UR4, UR5, URZ ;  /* 0x0000000504047290 */ /* 0x000fe4000fffe0ff */
[C---:B------:R-:W-:Y:S02]  /*01c0*/  LEA R18, R22.reuse, UR5, 0x2 ;  /* 0x0000000516127c11 */ /* 0x040fe4000f8e10ff */
[----:B------:R-:W-:Y:S02]  /*01d0*/  LEA R20, R13, UR5, 0x4 ;  /* 0x000000050d147c11 */ /* 0x000fe4000f8e20ff */
[----:B------:R-:W-:Y:S02]  /*01e0*/  LEA R22, R22, UR4, 0x2 ;  /* 0x0000000416167c11 */ /* 0x000fe4000f8e10ff */
[----:B--2---:R-:W-:-:S07]  /*01f0*/  LEA R21, R0, UR4, 0x2 ;  /* 0x0000000400157c11 */ /* 0x004fce000f8e10ff */
.L_x_1:
[C---:B------:R-:W-:Y:S01]  /*0200*/  LEA R4, R19.reuse, R0, 0x2 ;  /* 0x0000000013047211 */ /* 0x040fe200078e10ff */
[----:B------:R-:W-:Y:S01]  /*0210*/  IMAD R11, R19, 0x4, R13 ;  /* 0x00000004130b7824 */ /* 0x000fe200078e020d */
[----:B------:R-:W-:Y:S01]  /*0220*/  UMOV UR7, UR8 ;  /* 0x0000000800077c82 */ /* 0x000fe20008000000 */
[----:B------:R-:W-:Y:S01]  /*0230*/  HFMA2 R25, -RZ, RZ, 0, 0 ;  /* 0x00000000ff197431 */ /* 0x000fe200000001ff */
[----:B------:R-:W-:Y:S01]  /*0240*/  VIMNMX R4, PT, PT, R17, R4, !PT ;  /* 0x0000000411047248 */ /* 0x000fe20007fe0100 */
[----:B------:R-:W-:Y:S01]  /*0250*/  IMAD.MOV.U32 R23, RZ, RZ, RZ ;  /* 0x000000ffff177224 */ /* 0x000fe200078e00ff */
[----:B------:R-:W-:Y:S02]  /*0260*/  VIMNMX R5, PT, PT, R12, R11, !PT ;  /* 0x0000000b0c057248 */ /* 0x000fe40007fe0100 */
[----:B------:R-:W-:Y:S02]  /*0270*/  ISETP.GE.AND P0, PT, R4, UR7, PT ;  /* 0x0000000704007c0c */ /* 0x000fe4000bf06270 */
[----:B------:R-:W-:-:S11]  /*0280*/  ISETP.GE.AND P1, PT, R5, UR7, PT ;  /* 0x0000000705007c0c */ /* 0x000fd6000bf26270 */
[----:B------:R-:W0:Y:S01]  /*0290*/  @!P0 LDC.64 R8, c[0x0][0x380] ;  /* 0x0000e000ff088b82 */ /* 0x000e220000000a00 */
[----:B------:R-:W-:Y:S01]  /*02a0*/  @!P0 LEA R7, R19, R16, 0x2 ;  /* 0x0000001013078211 */ /* 0x000fe200078e10ff */
[----:B------:R-:W-:-:S06]  /*02b0*/  @!P1 IMAD R11, R11, UR7, R12 ;  /* 0x000000070b0b9c24 */ /* 0x000fcc000f8e020c */
[----:B------:R-:W1:Y:S01]  /*02c0*/  @!P1 LDC.64 R4, c[0x0][0x388] ;  /* 0x0000e200ff049b82 */ /* 0x000e620000000a00 */
[----:B0-----:R-:W-:-:S05]  /*02d0*/  @!P0 IMAD.WIDE R8, R7, 0x4, R8 ;  /* 0x0000000407088825 */ /* 0x001fca00078e0208 */
[----:B------:R0:W2:Y:S01]  /*02e0*/  @!P0 LDG.E R23, desc[UR10][R8.64] ;  /* 0x0000000a08178981 */ /* 0x0000a2000c1e1900 */
[----:B-1----:R-:W-:-:S05]  /*02f0*/  @!P1 IMAD.WIDE R10, R11, 0x4, R4 ;  /* 0x000000040b0a9825 */ /* 0x002fca00078e0204 */
[----:B------:R-:W3:Y:S01]  /*0300*/  @!P1 LDG.E R25, desc[UR10][R10.64] ;  /* 0x0000000a0a199981 */ /* 0x000ee2000c1e1900 */
[----:B------:R-:W-:-:S04]  /*0310*/  IADD3 R19, PT, PT, R19, 0x1, RZ ;  /* 0x0000000113137810 */ /* 0x000fc80007ffe0ff */
[----:B0-----:R-:W0:Y:S02]  /*0320*/  I2F.F64.U32 R8, R19 ;  /* 0x0000001300087312 */ /* 0x001e240000201800 */
[----:B0-----:R-:W-:Y:S01]  /*0330*/  DSETP.GT.AND P0, PT, R2, R8, PT ;  /* 0x000000080200722a */ /* 0x001fe20003f04000 */
[----:B--2---:R-:W-:Y:S04]  /*0340*/  STS [R18], R23 ;  /* 0x0000001712007388 */ /* 0x004fe80000000800 */
[----:B---3--:R-:W-:Y:S01]  /*0350*/  STS [R22], R25 ;  /* 0x0000001916007388 */ /* 0x008fe20000000800 */
[----:B------:R-:W-:Y:S06]  /*0360*/  BAR.SYNC.DEFER_BLOCKING 0x0 ;  /* 0x0000000000007b1d */ /* 0x000fec0000010000 */
[----:B------:R-:W-:Y:S04]  /*0370*/  LDS R24, [R21] ;  /* 0x0000000015187984 */ /* 0x000fe80000000800 */
[----:B------:R-:W0:Y:S04]  /*0380*/  LDS.128 R4, [R20] ;  /* 0x0000000014047984 */ /* 0x000e280000000c00 */
[----:B------:R-:W1:Y:S04]  /*0390*/  LDS R26, [R21+0x10] ;  /* 0x00001000151a7984 */ /* 0x000e680000000800 */
[----:B------:R-:W2:Y:S04]  /*03a0*/  LDS R27, [R21+0x20] ;  /* 0x00002000151b7984 */ /* 0x000ea80000000800 */
[----:B------:R-:W3:Y:S01]  /*03b0*/  LDS R28, [R21+0x30] ;  /* 0x00003000151c7984 */ /* 0x000ee20000000800 */
[----:B0-----:R-:W-:-:S04]  /*03c0*/  FFMA R4, R4, R24, R15 ;  /* 0x0000001804047223 */ /* 0x001fc8000000000f */
[----:B-1----:R-:W-:-:S04]  /*03d0*/  FFMA R5, R5, R26, R4 ;  /* 0x0000001a05057223 */ /* 0x002fc80000000004 */
[----:B--2---:R-:W-:-:S04]  /*03e0*/  FFMA R6, R6, R27, R5 ;  /* 0x0000001b06067223 */ /* 0x004fc80000000005 */
[----:B---3--:R-:W-:Y:S01]  /*03f0*/  FFMA R15, R7, R28, R6 ;  /* 0x0000001c070f7223 */ /* 0x008fe20000000006 */
[----:B------:R-:W-:Y:S06]  /*0400*/  BAR.SYNC.DEFER_BLOCKING 0x0 ;  /* 0x0000000000007b1d */ /* 0x000fec0000010000 */
[----:B------:R-:W-:Y:S05]  /*0410*/  @P0 BRA `(.L_x_1) ;  /* 0xfffffffc00780947 */ /* 0x000fea000383ffff */
.L_x_0:
[----:B------:R-:W-:-:S13]  /*0420*/  ISETP.GE.AND P0, PT, R14, UR7, PT ;  /* 0x000000070e007c0c */ /* 0x000fda000bf06270 */
[----:B------:R-:W-:Y:S05]  /*0430*/  @P0 EXIT ;  /* 0x000000000000094d */ /* 0x000fea0003800000 */
[----:B------:R-:W0:Y:S01]  /*0440*/  LDC.64 R2, c[0x0][0x390] ;  /* 0x0000e400ff027b82 */ /* 0x000e220000000a00 */
[----:B------:R-:W-:-:S04]  /*0450*/  IMAD R17, R17, UR7, R12 ;  /* 0x0000000711117c24 */ /* 0x000fc8000f8e020c */
[----:B0-----:R-:W-:-:S05]  /*0460*/  IMAD.WIDE.U32 R2, R17, 0x4, R2 ;  /* 0x0000000411027825 */ /* 0x001fca00078e0002 */
[----:B------:R-:W-:Y:S01]  /*0470*/  STG.E desc[UR10][R2.64], R15 ;  /* 0x0000000f02007986 */ /* 0x000fe2000c10190a */
[----:B------:R-:W-:Y:S05]  /*0480*/  EXIT ;  /* 0x000000000000794d */ /* 0x000fea0003800000 */
.L_x_2:
[----:B------:R-:W-:-:S00]  /*0490*/  BRA `(.L_x_2) ;  /* 0xfffffffc00fc7947 */ /* 0x000fc0000383ffff */
[----:B------:R-:W-:-:S00]  /*04a0*/  NOP ;  /* 0x0000000000007918 */ /* 0x000fc00000000000 */
        /* <DEDUP_REMOVED lines=13> */
.L_x_3:


//--------------------- .nv.shared._Z26MatrixMultiplicationKernelPfS_S_ij --------------------------
	.section	.nv.shared._Z26MatrixMultiplicationKernelPfS_S_ij,"aw",@nobits
	.sectionflags	@""
	.align	16
	.zero		1024


//--------------------- .nv.shared.reserved.0     --------------------------
	.section	.nv.shared.reserved.0,"aw",@nobits
	.weak		__nv_reservedSMEM_offset_0_alias
	.size		__nv_reservedSMEM_offset_0_alias, 0, 64
	.other		__nv_reservedSMEM_offset_0_alias,@"STO_CUDA_RESERVED_SHARED STV_DEFAULT"
__nv_reservedSMEM_offset_0_alias:
	.zero		0
	.zero		64


//--------------------- .nv.constant0._Z26MatrixMultiplicationKernelPfS_S_ij --------------------------
	.section	.nv.constant0._Z26MatrixMultiplicationKernelPfS_S_ij,"a",@progbits
	.sectionflags	@""
	.align	4
.nv.constant0._Z26MatrixMultiplicationKernelPfS_S_ij:
	.zero		928


//--------------------- SYMBOLS --------------------------

	.type		.nv.reservedSmem.offset0,@object
	.size		.nv.reservedSmem.offset0,0x4
	.type		.nv.reservedSmem.cap,@object
	.size		.nv.reservedSmem.cap,0x4
